	.headerflags	@"EF_CUDA_TEXMODE_UNIFIED EF_CUDA_64BIT_ADDRESS EF_CUDA_ACCELERATORS EF_CUDA_SM90 EF_CUDA_VIRTUAL_SM(EF_CUDA_SM90)"
	.elftype	@"ET_EXEC"


//--------------------- .nv.info                  --------------------------
	.section	.nv.info,"",@"SHT_CUDA_INFO"
	.align	4


	//----- nvinfo : EIATTR_REGCOUNT
	.align		4
        /*0000*/ 	.byte	0x04, 0x2f
        /*0002*/ 	.short	(.L_3 - .L_2)
	.align		4
.L_2:
        /*0004*/ 	.word	index@(triton_poi_fused__native_batch_norm_legit_no_training_convolution_relu_29)
        /*0008*/ 	.word	0x00000020


	//----- nvinfo : EIATTR_MIN_STACK_SIZE
	.align		4
.L_3:
        /*000c*/ 	.byte	0x04, 0x12
        /*000e*/ 	.short	(.L_5 - .L_4)
	.align		4
.L_4:
        /*0010*/ 	.word	index@(triton_poi_fused__native_batch_norm_legit_no_training_convolution_relu_29)
        /*0014*/ 	.word	0x00000000


	//----- nvinfo : EIATTR_FRAME_SIZE
	.align		4
.L_5:
        /*0018*/ 	.byte	0x04, 0x11
        /*001a*/ 	.short	(.L_7 - .L_6)
	.align		4
.L_6:
        /*001c*/ 	.word	index@(triton_poi_fused__native_batch_norm_legit_no_training_convolution_relu_29)
        /*0020*/ 	.word	0x00000000


	//----- nvinfo : EIATTR_MIN_STACK_SIZE
	.align		4
.L_7:
        /*0024*/ 	.byte	0x04, 0x12
        /*0026*/ 	.short	(.L_9 - .L_8)
	.align		4
.L_8:
        /*0028*/ 	.word	index@(triton_poi_fused__native_batch_norm_legit_no_training_convolution_relu_29)
        /*002c*/ 	.word	0x00000000
.L_9:


//--------------------- .nv.info.triton_poi_fused__native_batch_norm_legit_no_training_convolution_relu_29 --------------------------
	.section	.nv.info.triton_poi_fused__native_batch_norm_legit_no_training_convolution_relu_29,"",@"SHT_CUDA_INFO"
	.sectionflags	@""
	.align	4


	//----- nvinfo : EIATTR_CUDA_API_VERSION
	.align		4
        /*0000*/ 	.byte	0x04, 0x37
        /*0002*/ 	.short	(.L_11 - .L_10)
.L_10:
        /*0004*/ 	.word	0x0000007c


	//----- nvinfo : EIATTR_KPARAM_INFO
	.align		4
.L_11:
        /*0008*/ 	.byte	0x04, 0x17
        /*000a*/ 	.short	(.L_13 - .L_12)
.L_12:
        /*000c*/ 	.word	0x00000000
        /*0010*/ 	.short	0x0007
        /*0012*/ 	.short	0x0038
        /*0014*/ 	.byte	0x00, 0xf0, 0x11, 0x00


	//----- nvinfo : EIATTR_KPARAM_INFO
	.align		4
.L_13:
        /*0018*/ 	.byte	0x04, 0x17
        /*001a*/ 	.short	(.L_15 - .L_14)
.L_14:
        /*001c*/ 	.word	0x00000000
        /*0020*/ 	.short	0x0006
        /*0022*/ 	.short	0x0030
        /*0024*/ 	.byte	0x00, 0xf4, 0x21, 0x00


	//----- nvinfo : EIATTR_KPARAM_INFO
	.align		4
.L_15:
        /*0028*/ 	.byte	0x04, 0x17
        /*002a*/ 	.short	(.L_17 - .L_16)
.L_16:
        /*002c*/ 	.word	0x00000000
        /*0030*/ 	.short	0x0005
        /*0032*/ 	.short	0x0028
        /*0034*/ 	.byte	0x00, 0xf4, 0x21, 0x00


	//----- nvinfo : EIATTR_KPARAM_INFO
	.align		4
.L_17:
        /*0038*/ 	.byte	0x04, 0x17
        /*003a*/ 	.short	(.L_19 - .L_18)
.L_18:
        /*003c*/ 	.word	0x00000000
        /*0040*/ 	.short	0x0004
        /*0042*/ 	.short	0x0020
        /*0044*/ 	.byte	0x00, 0xf4, 0x21, 0x00


	//----- nvinfo : EIATTR_KPARAM_INFO
	.align		4
.L_19:
        /*0048*/ 	.byte	0x04, 0x17
        /*004a*/ 	.short	(.L_21 - .L_20)
.L_20:
        /*004c*/ 	.word	0x00000000
        /*0050*/ 	.short	0x0003
        /*0052*/ 	.short	0x0018
        /*0054*/ 	.byte	0x00, 0xf4, 0x21, 0x00


	//----- nvinfo : EIATTR_KPARAM_INFO
	.align		4
.L_21:
        /*0058*/ 	.byte	0x04, 0x17
        /*005a*/ 	.short	(.L_23 - .L_22)
.L_22:
        /*005c*/ 	.word	0x00000000
        /*0060*/ 	.short	0x0002
        /*0062*/ 	.short	0x0010
        /*0064*/ 	.byte	0x00, 0xf4, 0x21, 0x00


	//----- nvinfo : EIATTR_KPARAM_INFO
	.align		4
.L_23:
        /*0068*/ 	.byte	0x04, 0x17
        /*006a*/ 	.short	(.L_25 - .L_24)
.L_24:
        /*006c*/ 	.word	0x00000000
        /*0070*/ 	.short	0x0001
        /*0072*/ 	.short	0x0008
        /*0074*/ 	.byte	0x00, 0xf4, 0x21, 0x00


	//----- nvinfo : EIATTR_KPARAM_INFO
	.align		4
.L_25:
        /*0078*/ 	.byte	0x04, 0x17
        /*007a*/ 	.short	(.L_27 - .L_26)
.L_26:
        /*007c*/ 	.word	0x00000000
        /*0080*/ 	.short	0x0000
        /*0082*/ 	.short	0x0000
        /*0084*/ 	.byte	0x00, 0xf4, 0x21, 0x00


	//----- nvinfo : EIATTR_SPARSE_MMA_MASK
	.align		4
.L_27:
        /*0088*/ 	.byte	0x03, 0x50
        /*008a*/ 	.short	0x0000


	//----- nvinfo : EIATTR_MAXREG_COUNT
	.align		4
        /*008c*/ 	.byte	0x03, 0x1b
        /*008e*/ 	.short	0x00ff


	//----- nvinfo : EIATTR_EXIT_INSTR_OFFSETS
	.align		4
        /*0090*/ 	.byte	0x04, 0x1c
        /*0092*/ 	.short	(.L_29 - .L_28)


	//   ....[0]....
.L_28:
        /*0094*/ 	.word	0x000007c0


	//----- nvinfo : EIATTR_REQNTID
	.align		4
.L_29:
        /*0098*/ 	.byte	0x04, 0x10
        /*009a*/ 	.short	(.L_31 - .L_30)
.L_30:
        /*009c*/ 	.word	0x00000080
        /*00a0*/ 	.word	0x00000001
        /*00a4*/ 	.word	0x00000001


	//----- nvinfo : EIATTR_CBANK_PARAM_SIZE
	.align		4
.L_31:
        /*00a8*/ 	.byte	0x03, 0x19
        /*00aa*/ 	.short	0x003c


	//----- nvinfo : EIATTR_PARAM_CBANK
	.align		4
        /*00ac*/ 	.byte	0x04, 0x0a
        /*00ae*/ 	.short	(.L_33 - .L_32)
	.align		4
.L_32:
        /*00b0*/ 	.word	index@(.nv.constant0.triton_poi_fused__native_batch_norm_legit_no_training_convolution_relu_29)
        /*00b4*/ 	.short	0x0210
        /*00b6*/ 	.short	0x003c


	//----- nvinfo : EIATTR_SW_WAR
	.align		4
.L_33:
        /*00b8*/ 	.byte	0x04, 0x36
        /*00ba*/ 	.short	(.L_35 - .L_34)
.L_34:
        /*00bc*/ 	.word	0x00000008
.L_35:


//--------------------- .nv.callgraph             --------------------------
	.section	.nv.callgraph,"",@"SHT_CUDA_CALLGRAPH"
	.align	4
	.sectionentsize	8
	.align		4
        /*0000*/ 	.word	0x00000000
	.align		4
        /*0004*/ 	.word	0xffffffff
	.align		4
        /*0008*/ 	.word	0x00000000
	.align		4
        /*000c*/ 	.word	0xfffffffe
	.align		4
        /*0010*/ 	.word	0x00000000
	.align		4
        /*0014*/ 	.word	0xfffffffd
	.align		4
        /*0018*/ 	.word	0x00000000
	.align		4
        /*001c*/ 	.word	0xfffffffc


//--------------------- .nv.constant4             --------------------------
	.section	.nv.constant4,"a",@progbits
	.align	8
	.align		8
.nv.constant4:
        /*0000*/ 	.dword	_$_str
	.align		8
        /*0008*/ 	.dword	_$_str_$_2


//--------------------- .text.triton_poi_fused__native_batch_norm_legit_no_training_convolution_relu_29 --------------------------
	.section	.text.triton_poi_fused__native_batch_norm_legit_no_training_convolution_relu_29,"ax",@progbits
	.align	128
        .global         triton_poi_fused__native_batch_norm_legit_no_training_convolution_relu_29
        .type           triton_poi_fused__native_batch_norm_legit_no_training_convolution_relu_29,@function
        .size           triton_poi_fused__native_batch_norm_legit_no_training_convolution_relu_29,(.L_x_1 - triton_poi_fused__native_batch_norm_legit_no_training_convolution_relu_29)
        .other          triton_poi_fused__native_batch_norm_legit_no_training_convolution_relu_29,@"STO_CUDA_ENTRY STV_DEFAULT"
triton_poi_fused__native_batch_norm_legit_no_training_convolution_relu_29:
.text.triton_poi_fused__native_batch_norm_legit_no_training_convolution_relu_29:
[----:B------:R-:W-:Y:S01]  /*0000*/  LDC R1, c[0x0][0x28] ;  /* 0x00000a00ff017b82 */ /* 0x000fe20000000800 */
[----:B------:R-:W1:Y:S07]  /*0010*/  S2R R0, SR_TID.X ;  /* 0x0000000000007919 */ /* 0x000e6e0000002100 */
[----:B------:R-:W2:Y:S01]  /*0020*/  LDC.64 R4, c[0x0][0x228] ;  /* 0x00008a00ff047b82 */ /* 0x000ea20000000a00 */
[----:B------:R-:W-:Y:S01]  /*0030*/  ULDC.64 UR4, c[0x0][0x208] ;  /* 0x0000820000047ab9 */ /* 0x000fe20000000a00 */
[----:B------:R-:W3:Y:S06]  /*0040*/  S2R R3, SR_CTAID.X ;  /* 0x0000000000037919 */ /* 0x000eec0000002500 */
[----:B------:R-:W4:Y:S08]  /*0050*/  LDC.64 R28, c[0x0][0x218] ;  /* 0x00008600ff1c7b82 */ /* 0x000f300000000a00 */
[----:B------:R-:W5:Y:S08]  /*0060*/  LDC.64 R26, c[0x0][0x220] ;  /* 0x00008800ff1a7b82 */ /* 0x000f700000000a00 */
[----:B------:R-:W4:Y:S01]  /*0070*/  LDC.64 R22, c[0x0][0x230] ;  /* 0x00008c00ff167b82 */ /* 0x000f220000000a00 */
[----:B-1----:R-:W-:-:S04]  /*0080*/  SHF.L.U32 R0, R0, 0x2, RZ ;  /* 0x0000000200007819 */ /* 0x002fc800000006ff */
[----:B------:R-:W-:-:S04]  /*0090*/  LOP3.LUT R0, R0, 0x1fc, RZ, 0xc0, !PT ;  /* 0x000001fc00007812 */ /* 0x000fc800078ec0ff */
[----:B---3--:R-:W-:-:S04]  /*00a0*/  LEA R0, R3, R0, 0xa ;  /* 0x0000000003007211 */ /* 0x008fc800078e50ff */
[----:B------:R-:W-:Y:S01]  /*00b0*/  IADD3 R2, R0, 0x200, RZ ;  /* 0x0000020000027810 */ /* 0x000fe20007ffe0ff */
[----:B------:R-:W-:-:S04]  /*00c0*/  IMAD.HI R3, R0, 0x78787879, RZ ;  /* 0x7878787900037827 */ /* 0x000fc800078e02ff */
[----:B------:R-:W-:Y:S01]  /*00d0*/  IMAD.HI R2, R2, 0x78787879, RZ ;  /* 0x7878787902027827 */ /* 0x000fe200078e02ff */
[----:B------:R-:W-:-:S04]  /*00e0*/  SHF.R.U32.HI R6, RZ, 0x1f, R3 ;  /* 0x0000001fff067819 */ /* 0x000fc80000011603 */
[----:B------:R-:W-:Y:S02]  /*00f0*/  LEA.HI.SX32 R6, R3, R6, 0x15 ;  /* 0x0000000603067211 */ /* 0x000fe400078faaff */
[----:B------:R-:W-:Y:S02]  /*0100*/  SHF.R.U32.HI R3, RZ, 0x1f, R2 ;  /* 0x0000001fff037819 */ /* 0x000fe40000011602 */
[----:B------:R-:W-:Y:S02]  /*0110*/  LEA.HI R7, R6, R6, RZ, 0x7 ;  /* 0x0000000606077211 */ /* 0x000fe400078f38ff */
[----:B------:R-:W-:Y:S02]  /*0120*/  LEA.HI.SX32 R3, R2, R3, 0x15 ;  /* 0x0000000302037211 */ /* 0x000fe400078faaff */
[----:B------:R-:W-:Y:S02]  /*0130*/  LOP3.LUT R7, R7, 0xffffff80, RZ, 0xc0, !PT ;  /* 0xffffff8007077812 */ /* 0x000fe400078ec0ff */
[----:B------:R-:W-:-:S02]  /*0140*/  LEA.HI R2, R3, R3, RZ, 0x7 ;  /* 0x0000000303027211 */ /* 0x000fc400078f38ff */
[----:B------:R-:W-:Y:S02]  /*0150*/  IADD3 R9, R6, -R7, RZ ;  /* 0x8000000706097210 */ /* 0x000fe40007ffe0ff */
[----:B------:R-:W-:Y:S01]  /*0160*/  LOP3.LUT R2, R2, 0xffffff80, RZ, 0xc0, !PT ;  /* 0xffffff8002027812 */ /* 0x000fe200078ec0ff */
[----:B------:R-:W1:Y:S02]  /*0170*/  LDC.64 R6, c[0x0][0x210] ;  /* 0x00008400ff067b82 */ /* 0x000e640000000a00 */
[----:B--2---:R-:W-:Y:S01]  /*0180*/  IMAD.WIDE R12, R9, 0x4, R4 ;  /* 0x00000004090c7825 */ /* 0x004fe200078e0204 */
[----:B------:R-:W-:-:S04]  /*0190*/  IADD3 R3, R3, -R2, RZ ;  /* 0x8000000203037210 */ /* 0x000fc80007ffe0ff */
[----:B------:R-:W2:Y:S01]  /*01a0*/  LDG.E.EL R21, desc[UR4][R12.64] ;  /* 0x000000040c157981 */ /* 0x000ea2000c2e1900 */
[----:B------:R-:W-:Y:S02]  /*01b0*/  IMAD.WIDE R24, R3, 0x4, R4 ;  /* 0x0000000403187825 */ /* 0x000fe400078e0204 */
[----:B------:R-:W3:Y:S04]  /*01c0*/  LDC.64 R4, c[0x0][0x238] ;  /* 0x00008e00ff047b82 */ /* 0x000ee80000000a00 */
[----:B------:R-:W2:Y:S01]  /*01d0*/  LDG.E.EL R24, desc[UR4][R24.64] ;  /* 0x0000000418187981 */ /* 0x000ea2000c2e1900 */
[----:B----4-:R-:W-:-:S05]  /*01e0*/  IMAD.WIDE R10, R9, 0x4, R28 ;  /* 0x00000004090a7825 */ /* 0x010fca00078e021c */
[----:B------:R5:W4:Y:S01]  /*01f0*/  LDG.E.EL R19, desc[UR4][R10.64] ;  /* 0x000000040a137981 */ /* 0x000b22000c2e1900 */
[----:B-1----:R-:W-:-:S05]  /*0200*/  IMAD.WIDE R6, R0, 0x4, R6 ;  /* 0x0000000400067825 */ /* 0x002fca00078e0206 */
[----:B------:R-:W4:Y:S01]  /*0210*/  LDG.E.128 R12, desc[UR4][R6.64] ;  /* 0x00000004060c7981 */ /* 0x000f22000c1e1d00 */
[----:B-----5:R-:W-:-:S05]  /*0220*/  IMAD.WIDE R10, R9, 0x4, R26 ;  /* 0x00000004090a7825 */ /* 0x020fca00078e021a */
[----:B------:R-:W5:Y:S01]  /*0230*/  LDG.E.EL R18, desc[UR4][R10.64] ;  /* 0x000000040a127981 */ /* 0x000f62000c2e1900 */
[----:B0-----:R-:W-:-:S04]  /*0240*/  IMAD.WIDE R16, R9, 0x4, R22 ;  /* 0x0000000409107825 */ /* 0x001fc800078e0216 */
[----:B---3--:R-:W-:Y:S02]  /*0250*/  IMAD.WIDE R8, R9, 0x4, R4 ;  /* 0x0000000409087825 */ /* 0x008fe400078e0204 */
[----:B------:R-:W3:Y:S02]  /*0260*/  LDG.E.EL R17, desc[UR4][R16.64] ;  /* 0x0000000410117981 */ /* 0x000ee4000c2e1900 */
[C---:B------:R-:W-:Y:S02]  /*0270*/  IMAD.WIDE R28, R3.reuse, 0x4, R28 ;  /* 0x00000004031c7825 */ /* 0x040fe400078e021c */
[----:B------:R-:W3:Y:S02]  /*0280*/  LDG.E.EL R20, desc[UR4][R8.64] ;  /* 0x0000000408147981 */ /* 0x000ee4000c2e1900 */
[C---:B------:R-:W-:Y:S02]  /*0290*/  IMAD.WIDE R26, R3.reuse, 0x4, R26 ;  /* 0x00000004031a7825 */ /* 0x040fe400078e021a */
[----:B------:R0:W3:Y:S04]  /*02a0*/  LDG.E.EL R16, desc[UR4][R28.64] ;  /* 0x000000041c107981 */ /* 0x0000e8000c2e1900 */
[----:B------:R-:W3:Y:S01]  /*02b0*/  LDG.E.128 R8, desc[UR4][R6.64+0x800] ;  /* 0x0008000406087981 */ /* 0x000ee2000c1e1d00 */
[----:B------:R-:W-:-:S03]  /*02c0*/  IMAD.WIDE R4, R3, 0x4, R4 ;  /* 0x0000000403047825 */ /* 0x000fc600078e0204 */
[----:B------:R-:W3:Y:S01]  /*02d0*/  LDG.E.EL R2, desc[UR4][R26.64] ;  /* 0x000000041a027981 */ /* 0x000ee2000c2e1900 */
[----:B------:R-:W-:-:S03]  /*02e0*/  IMAD.WIDE R22, R3, 0x4, R22 ;  /* 0x0000000403167825 */ /* 0x000fc600078e0216 */
[----:B------:R-:W3:Y:S04]  /*02f0*/  LDG.E.EL R4, desc[UR4][R4.64] ;  /* 0x0000000404047981 */ /* 0x000ee8000c2e1900 */
[----:B------:R1:W3:Y:S01]  /*0300*/  LDG.E.EL R3, desc[UR4][R22.64] ;  /* 0x0000000416037981 */ /* 0x0002e2000c2e1900 */
[----:B--2---:R-:W-:-:S04]  /*0310*/  FADD R21, R21, 9.9999997473787516356e-06 ;  /* 0x3727c5ac15157421 */ /* 0x004fc80000000000 */
[----:B------:R-:W2:Y:S01]  /*0320*/  MUFU.SQRT R25, R21 ;  /* 0x0000001500197308 */ /* 0x000ea20000002000 */
[----:B------:R-:W-:-:S07]  /*0330*/  FADD R24, R24, 9.9999997473787516356e-06 ;  /* 0x3727c5ac18187421 */ /* 0x000fce0000000000 */
[----:B0-----:R-:W0:Y:S01]  /*0340*/  MUFU.SQRT R28, R24 ;  /* 0x00000018001c7308 */ /* 0x001e220000002000 */
[C---:B--2---:R-:W-:Y:S02]  /*0350*/  FSETP.GT.AND P0, PT, R25.reuse, 8.50705917302346158658e+37, PT ;  /* 0x7e8000001900780b */ /* 0x044fe40003f04000 */
[----:B------:R-:W-:Y:S02]  /*0360*/  FSETP.GEU.AND P2, PT, R25, 1.175494350822287508e-38, PT ;  /* 0x008000001900780b */ /* 0x000fe40003f4e000 */
[C---:B0-----:R-:W-:Y:S02]  /*0370*/  FSETP.GT.AND P1, PT, R28.reuse, 8.50705917302346158658e+37, PT ;  /* 0x7e8000001c00780b */ /* 0x041fe40003f24000 */
[----:B------:R-:W-:-:S07]  /*0380*/  FSETP.GEU.AND P3, PT, R28, 1.175494350822287508e-38, PT ;  /* 0x008000001c00780b */ /* 0x000fce0003f6e000 */
[----:B------:R-:W-:Y:S01]  /*0390*/  @P0 FMUL R25, R25, 0.25 ;  /* 0x3e80000019190820 */ /* 0x000fe20000400000 */
[----:B------:R-:W-:-:S03]  /*03a0*/  HFMA2.MMA R24, -RZ, RZ, 1.625, 0 ;  /* 0x3e800000ff187435 */ /* 0x000fc600000001ff */
[----:B------:R-:W-:Y:S01]  /*03b0*/  @!P2 FMUL R25, R25, 16777216 ;  /* 0x4b8000001919a820 */ /* 0x000fe20000400000 */
[----:B------:R-:W-:-:S04]  /*03c0*/  @P1 FMUL R28, R28, 0.25 ;  /* 0x3e8000001c1c1820 */ /* 0x000fc80000400000 */
[----:B------:R-:W-:Y:S01]  /*03d0*/  @!P3 FMUL R28, R28, 16777216 ;  /* 0x4b8000001c1cb820 */ /* 0x000fe20000400000 */
[----:B------:R-:W0:Y:S01]  /*03e0*/  MUFU.RCP R25, R25 ;  /* 0x0000001900197308 */ /* 0x000e220000001000 */
[----:B-1----:R-:W-:-:S07]  /*03f0*/  FSEL R22, R24, 1, P0 ;  /* 0x3f80000018167808 */ /* 0x002fce0000000000 */
[----:B------:R1:W2:Y:S01]  /*0400*/  MUFU.RCP R5, R28 ;  /* 0x0000001c00057308 */ /* 0x0002a20000001000 */
[----:B------:R-:W-:Y:S01]  /*0410*/  FSEL R24, R24, 1, P1 ;  /* 0x3f80000018187808 */ /* 0x000fe20000800000 */
[----:B------:R-:W-:Y:S01]  /*0420*/  @!P2 FMUL R22, R22, 16777216 ;  /* 0x4b8000001616a820 */ /* 0x000fe20000400000 */
[--C-:B----4-:R-:W-:Y:S01]  /*0430*/  FADD R13, R13, R19.reuse ;  /* 0x000000130d0d7221 */ /* 0x110fe20000000000 */
[--C-:B------:R-:W-:Y:S01]  /*0440*/  FADD R12, R12, R19.reuse ;  /* 0x000000130c0c7221 */ /* 0x100fe20000000000 */
[--C-:B------:R-:W-:Y:S01]  /*0450*/  FADD R14, R14, R19.reuse ;  /* 0x000000130e0e7221 */ /* 0x100fe20000000000 */
[----:B------:R-:W-:Y:S01]  /*0460*/  @!P3 FMUL R24, R24, 16777216 ;  /* 0x4b8000001818b820 */ /* 0x000fe20000400000 */
[----:B------:R-:W-:Y:S01]  /*0470*/  FADD R15, R15, R19 ;  /* 0x000000130f0f7221 */ /* 0x000fe20000000000 */
[----:B0-----:R-:W-:Y:S01]  /*0480*/  FMUL R21, R25, R22 ;  /* 0x0000001619157220 */ /* 0x001fe20000400000 */
[C---:B-----5:R-:W-:Y:S01]  /*0490*/  FADD R22, -R18.reuse, R12 ;  /* 0x0000000c12167221 */ /* 0x060fe20000000100 */
[C---:B------:R-:W-:Y:S01]  /*04a0*/  FADD R26, -R18.reuse, R14 ;  /* 0x0000000e121a7221 */ /* 0x040fe20000000100 */
[C---:B-1----:R-:W-:Y:S01]  /*04b0*/  FADD R28, -R18.reuse, R15 ;  /* 0x0000000f121c7221 */ /* 0x042fe20000000100 */
[----:B--2---:R-:W-:Y:S01]  /*04c0*/  FMUL R5, R5, R24 ;  /* 0x0000001805057220 */ /* 0x004fe20000400000 */
[----:B------:R-:W-:-:S02]  /*04d0*/  FADD R24, -R18, R13 ;  /* 0x0000000d12187221 */ /* 0x000fc40000000100 */
[----:B------:R-:W0:Y:S01]  /*04e0*/  LDC.64 R18, c[0x0][0x240] ;  /* 0x00009000ff127b82 */ /* 0x000e220000000a00 */
[C---:B------:R-:W-:Y:S01]  /*04f0*/  FMUL R27, R21.reuse, R22 ;  /* 0x00000016151b7220 */ /* 0x040fe20000400000 */
[C---:B------:R-:W-:Y:S01]  /*0500*/  FMUL R24, R21.reuse, R24 ;  /* 0x0000001815187220 */ /* 0x040fe20000400000 */
[C---:B------:R-:W-:Y:S01]  /*0510*/  FMUL R23, R21.reuse, R26 ;  /* 0x0000001a15177220 */ /* 0x040fe20000400000 */
[----:B------:R-:W-:Y:S01]  /*0520*/  FMUL R25, R21, R28 ;  /* 0x0000001c15197220 */ /* 0x000fe20000400000 */
[--C-:B---3--:R-:W-:Y:S01]  /*0530*/  FADD R9, R9, R16.reuse ;  /* 0x0000001009097221 */ /* 0x108fe20000000000 */
[--C-:B------:R-:W-:Y:S01]  /*0540*/  FADD R8, R8, R16.reuse ;  /* 0x0000001008087221 */ /* 0x100fe20000000000 */
[--C-:B------:R-:W-:Y:S01]  /*0550*/  FADD R10, R10, R16.reuse ;  /* 0x000000100a0a7221 */ /* 0x100fe20000000000 */
[----:B------:R-:W-:Y:S01]  /*0560*/  FADD R11, R11, R16 ;  /* 0x000000100b0b7221 */ /* 0x000fe20000000000 */
[C-C-:B------:R-:W-:Y:S01]  /*0570*/  FFMA R22, R17.reuse, R24, R20.reuse ;  /* 0x0000001811167223 */ /* 0x140fe20000000014 */
[C-C-:B------:R-:W-:Y:S01]  /*0580*/  FFMA R21, R17.reuse, R27, R20.reuse ;  /* 0x0000001b11157223 */ /* 0x140fe20000000014 */
[C-C-:B------:R-:W-:Y:S01]  /*0590*/  FFMA R23, R17.reuse, R23, R20.reuse ;  /* 0x0000001711177223 */ /* 0x140fe20000000014 */
[----:B------:R-:W-:Y:S01]  /*05a0*/  FFMA R17, R17, R25, R20 ;  /* 0x0000001911117223 */ /* 0x000fe20000000014 */
[C---:B------:R-:W-:Y:S01]  /*05b0*/  FADD R20, -R2.reuse, R9 ;  /* 0x0000000902147221 */ /* 0x040fe20000000100 */
[C---:B------:R-:W-:Y:S01]  /*05c0*/  FADD R16, -R2.reuse, R8 ;  /* 0x0000000802107221 */ /* 0x040fe20000000100 */
[C---:B------:R-:W-:Y:S01]  /*05d0*/  FADD R24, -R2.reuse, R10 ;  /* 0x0000000a02187221 */ /* 0x040fe20000000100 */
[----:B------:R-:W-:Y:S01]  /*05e0*/  FADD R2, -R2, R11 ;  /* 0x0000000b02027221 */ /* 0x000fe20000000100 */
[C---:B------:R-:W-:Y:S01]  /*05f0*/  FMUL R20, R5.reuse, R20 ;  /* 0x0000001405147220 */ /* 0x040fe20000400000 */
[C---:B------:R-:W-:Y:S01]  /*0600*/  FMUL R29, R5.reuse, R16 ;  /* 0x00000010051d7220 */ /* 0x040fe20000400000 */
[C---:B------:R-:W-:Y:S01]  /*0610*/  FMUL R27, R5.reuse, R24 ;  /* 0x00000018051b7220 */ /* 0x040fe20000400000 */
[----:B------:R-:W-:Y:S01]  /*0620*/  FMUL R25, R5, R2 ;  /* 0x0000000205197220 */ /* 0x000fe20000400000 */
[C-C-:B------:R-:W-:Y:S01]  /*0630*/  FFMA R5, R3.reuse, R20, R4.reuse ;  /* 0x0000001403057223 */ /* 0x140fe20000000004 */
[C-C-:B------:R-:W-:Y:S01]  /*0640*/  FFMA R20, R3.reuse, R29, R4.reuse ;  /* 0x0000001d03147223 */ /* 0x140fe20000000004 */
[C-C-:B------:R-:W-:Y:S01]  /*0650*/  FFMA R24, R3.reuse, R27, R4.reuse ;  /* 0x0000001b03187223 */ /* 0x140fe20000000004 */
[----:B------:R-:W-:Y:S01]  /*0660*/  FFMA R25, R3, R25, R4 ;  /* 0x0000001903197223 */ /* 0x000fe20000000004 */
[----:B------:R-:W-:Y:S01]  /*0670*/  FSETP.GEU.AND P6, PT, R17, RZ, PT ;  /* 0x000000ff1100720b */ /* 0x000fe20003fce000 */
[----:B0-----:R-:W-:Y:S01]  /*0680*/  IMAD.WIDE R2, R0, 0x4, R18 ;  /* 0x0000000400027825 */ /* 0x001fe200078e0212 */
[----:B------:R-:W-:-:S02]  /*0690*/  FSETP.GEU.AND P0, PT, R23, RZ, PT ;  /* 0x000000ff1700720b */ /* 0x000fc40003f0e000 */
[----:B------:R-:W-:Y:S02]  /*06a0*/  FSETP.GEU.AND P1, PT, R22, RZ, PT ;  /* 0x000000ff1600720b */ /* 0x000fe40003f2e000 */
[----:B------:R-:W-:Y:S02]  /*06b0*/  FSETP.GEU.AND P2, PT, R21, RZ, PT ;  /* 0x000000ff1500720b */ /* 0x000fe40003f4e000 */
[----:B------:R-:W-:Y:S02]  /*06c0*/  SEL R19, R17, RZ, P6 ;  /* 0x000000ff11137207 */ /* 0x000fe40003000000 */
[----:B------:R-:W-:Y:S02]  /*06d0*/  FSETP.GEU.AND P3, PT, R25, RZ, PT ;  /* 0x000000ff1900720b */ /* 0x000fe40003f6e000 */
[----:B------:R-:W-:Y:S02]  /*06e0*/  FSETP.GEU.AND P4, PT, R24, RZ, PT ;  /* 0x000000ff1800720b */ /* 0x000fe40003f8e000 */
[----:B------:R-:W-:-:S02]  /*06f0*/  FSETP.GEU.AND P5, PT, R5, RZ, PT ;  /* 0x000000ff0500720b */ /* 0x000fc40003fae000 */
[----:B------:R-:W-:Y:S02]  /*0700*/  FSETP.GEU.AND P6, PT, R20, RZ, PT ;  /* 0x000000ff1400720b */ /* 0x000fe40003fce000 */
[----:B------:R-:W-:Y:S02]  /*0710*/  SEL R18, R23, RZ, P0 ;  /* 0x000000ff17127207 */ /* 0x000fe40000000000 */
[----:B------:R-:W-:Y:S02]  /*0720*/  SEL R17, R22, RZ, P1 ;  /* 0x000000ff16117207 */ /* 0x000fe40000800000 */
[----:B------:R-:W-:Y:S02]  /*0730*/  SEL R16, R21, RZ, P2 ;  /* 0x000000ff15107207 */ /* 0x000fe40001000000 */
[----:B------:R-:W-:Y:S02]  /*0740*/  SEL R23, R25, RZ, P3 ;  /* 0x000000ff19177207 */ /* 0x000fe40001800000 */
[----:B------:R-:W-:-:S02]  /*0750*/  SEL R22, R24, RZ, P4 ;  /* 0x000000ff18167207 */ /* 0x000fc40002000000 */
[----:B------:R-:W-:Y:S02]  /*0760*/  SEL R21, R5, RZ, P5 ;  /* 0x000000ff05157207 */ /* 0x000fe40002800000 */
[----:B------:R-:W-:Y:S01]  /*0770*/  SEL R20, R20, RZ, P6 ;  /* 0x000000ff14147207 */ /* 0x000fe20003000000 */
[----:B------:R-:W-:Y:S04]  /*0780*/  STG.E.128 desc[UR4][R6.64], R12 ;  /* 0x0000000c06007986 */ /* 0x000fe8000c101d04 */
[----:B------:R-:W-:Y:S04]  /*0790*/  STG.E.128 desc[UR4][R6.64+0x800], R8 ;  /* 0x0008000806007986 */ /* 0x000fe8000c101d04 */
[----:B------:R-:W-:Y:S04]  /*07a0*/  STG.E.128 desc[UR4][R2.64], R16 ;  /* 0x0000001002007986 */ /* 0x000fe8000c101d04 */
[----:B------:R-:W-:Y:S01]  /*07b0*/  STG.E.128 desc[UR4][R2.64+0x800], R20 ;  /* 0x0008001402007986 */ /* 0x000fe2000c101d04 */
[----:B------:R-:W-:Y:S05]  /*07c0*/  EXIT ;  /* 0x000000000000794d */ /* 0x000fea0003800000 */
.L_x_0:
[----:B------:R-:W-:-:S00]  /*07d0*/  BRA `(.L_x_0) ;  /* 0xfffffffc00fc7947 */ /* 0x000fc0000383ffff */
[----:B------:R-:W-:-:S00]  /*07e0*/  NOP ;  /* 0x0000000000007918 */ /* 0x000fc00000000000 */
        /* <DEDUP_REMOVED lines=9> */
.L_x_1:


//--------------------- .nv.global.init           --------------------------
	.section	.nv.global.init,"aw",@progbits
.nv.global.init:
	.type		_$_str,@object
	.size		_$_str,(_$_str_$_2 - _$_str)
_$_str:
        /*0000*/ 	.byte	0x5f, 0x5f, 0x43, 0x55, 0x44, 0x41, 0x5f, 0x46, 0x54, 0x5a, 0x00
	.type		_$_str_$_2,@object
	.size		_$_str_$_2,(.L_1 - _$_str_$_2)
_$_str_$_2:
        /*000b*/ 	.byte	0x5f, 0x5f, 0x43, 0x55, 0x44, 0x41, 0x5f, 0x50, 0x52, 0x45, 0x43, 0x5f, 0x53, 0x51, 0x52, 0x54
        /*001b*/ 	.byte	0x00
.L_1:


//--------------------- .nv.constant0.triton_poi_fused__native_batch_norm_legit_no_training_convolution_relu_29 --------------------------
	.section	.nv.constant0.triton_poi_fused__native_batch_norm_legit_no_training_convolution_relu_29,"a",@progbits
	.sectionflags	@""
	.align	4
.nv.constant0.triton_poi_fused__native_batch_norm_legit_no_training_convolution_relu_29:
	.zero		588
